	.headerflags	@"EF_CUDA_TEXMODE_UNIFIED EF_CUDA_64BIT_ADDRESS EF_CUDA_ACCELERATORS EF_CUDA_SM90 EF_CUDA_VIRTUAL_SM(EF_CUDA_SM90)"
	.elftype	@"ET_EXEC"


//--------------------- .nv.info                  --------------------------
	.section	.nv.info,"",@"SHT_CUDA_INFO"
	.align	4


	//----- nvinfo : EIATTR_REGCOUNT
	.align		4
        /*0000*/ 	.byte	0x04, 0x2f
        /*0002*/ 	.short	(.L_1 - .L_0)
	.align		4
.L_0:
        /*0004*/ 	.word	index@(triton_per_fused_add_min_mul_sub_sum_0)
        /*0008*/ 	.word	0x00000020


	//----- nvinfo : EIATTR_MIN_STACK_SIZE
	.align		4
.L_1:
        /*000c*/ 	.byte	0x04, 0x12
        /*000e*/ 	.short	(.L_3 - .L_2)
	.align		4
.L_2:
        /*0010*/ 	.word	index@(triton_per_fused_add_min_mul_sub_sum_0)
        /*0014*/ 	.word	0x00000000


	//----- nvinfo : EIATTR_FRAME_SIZE
	.align		4
.L_3:
        /*0018*/ 	.byte	0x04, 0x11
        /*001a*/ 	.short	(.L_5 - .L_4)
	.align		4
.L_4:
        /*001c*/ 	.word	index@(triton_per_fused_add_min_mul_sub_sum_0)
        /*0020*/ 	.word	0x00000000


	//----- nvinfo : EIATTR_MIN_STACK_SIZE
	.align		4
.L_5:
        /*0024*/ 	.byte	0x04, 0x12
        /*0026*/ 	.short	(.L_7 - .L_6)
	.align		4
.L_6:
        /*0028*/ 	.word	index@(triton_per_fused_add_min_mul_sub_sum_0)
        /*002c*/ 	.word	0x00000000
.L_7:


//--------------------- .nv.info.triton_per_fused_add_min_mul_sub_sum_0 --------------------------
	.section	.nv.info.triton_per_fused_add_min_mul_sub_sum_0,"",@"SHT_CUDA_INFO"
	.sectionflags	@""
	.align	4


	//----- nvinfo : EIATTR_CUDA_API_VERSION
	.align		4
        /*0000*/ 	.byte	0x04, 0x37
        /*0002*/ 	.short	(.L_9 - .L_8)
.L_8:
        /*0004*/ 	.word	0x0000007c


	//----- nvinfo : EIATTR_KPARAM_INFO
	.align		4
.L_9:
        /*0008*/ 	.byte	0x04, 0x17
        /*000a*/ 	.short	(.L_11 - .L_10)
.L_10:
        /*000c*/ 	.word	0x00000000
        /*0010*/ 	.short	0x0004
        /*0012*/ 	.short	0x0020
        /*0014*/ 	.byte	0x00, 0xf0, 0x11, 0x00


	//----- nvinfo : EIATTR_KPARAM_INFO
	.align		4
.L_11:
        /*0018*/ 	.byte	0x04, 0x17
        /*001a*/ 	.short	(.L_13 - .L_12)
.L_12:
        /*001c*/ 	.word	0x00000000
        /*0020*/ 	.short	0x0003
        /*0022*/ 	.short	0x0018
        /*0024*/ 	.byte	0x00, 0xf4, 0x21, 0x00


	//----- nvinfo : EIATTR_KPARAM_INFO
	.align		4
.L_13:
        /*0028*/ 	.byte	0x04, 0x17
        /*002a*/ 	.short	(.L_15 - .L_14)
.L_14:
        /*002c*/ 	.word	0x00000000
        /*0030*/ 	.short	0x0002
        /*0032*/ 	.short	0x0010
        /*0034*/ 	.byte	0x00, 0xf4, 0x21, 0x00


	//----- nvinfo : EIATTR_KPARAM_INFO
	.align		4
.L_15:
        /*0038*/ 	.byte	0x04, 0x17
        /*003a*/ 	.short	(.L_17 - .L_16)
.L_16:
        /*003c*/ 	.word	0x00000000
        /*0040*/ 	.short	0x0001
        /*0042*/ 	.short	0x0008
        /*0044*/ 	.byte	0x00, 0xf4, 0x21, 0x00


	//----- nvinfo : EIATTR_KPARAM_INFO
	.align		4
.L_17:
        /*0048*/ 	.byte	0x04, 0x17
        /*004a*/ 	.short	(.L_19 - .L_18)
.L_18:
        /*004c*/ 	.word	0x00000000
        /*0050*/ 	.short	0x0000
        /*0052*/ 	.short	0x0000
        /*0054*/ 	.byte	0x00, 0xf4, 0x21, 0x00


	//----- nvinfo : EIATTR_SPARSE_MMA_MASK
	.align		4
.L_19:
        /*0058*/ 	.byte	0x03, 0x50
        /*005a*/ 	.short	0x0000


	//----- nvinfo : EIATTR_MAXREG_COUNT
	.align		4
        /*005c*/ 	.byte	0x03, 0x1b
        /*005e*/ 	.short	0x00ff


	//----- nvinfo : EIATTR_COOP_GROUP_MASK_REGIDS
	.align		4
        /*0060*/ 	.byte	0x04, 0x29
        /*0062*/ 	.short	(.L_21 - .L_20)


	//   ....[0]....
.L_20:
        /*0064*/ 	.word	0xffffffff


	//   ....[1]....
        /*0068*/ 	.word	0xffffffff


	//   ....[2]....
        /*006c*/ 	.word	0xffffffff


	//   ....[3]....
        /*0070*/ 	.word	0xffffffff


	//   ....[4]....
        /*0074*/ 	.word	0xffffffff


	//   ....[5]....
        /*0078*/ 	.word	0xffffffff


	//   ....[6]....
        /*007c*/ 	.word	0xffffffff


	//   ....[7]....
        /*0080*/ 	.word	0xffffffff


	//----- nvinfo : EIATTR_COOP_GROUP_INSTR_OFFSETS
	.align		4
.L_21:
        /*0084*/ 	.byte	0x04, 0x28
        /*0086*/ 	.short	(.L_23 - .L_22)


	//   ....[0]....
.L_22:
        /*0088*/ 	.word	0x000004e0


	//   ....[1]....
        /*008c*/ 	.word	0x000004f0


	//   ....[2]....
        /*0090*/ 	.word	0x00000520


	//   ....[3]....
        /*0094*/ 	.word	0x00000530


	//   ....[4]....
        /*0098*/ 	.word	0x00000560


	//   ....[5]....
        /*009c*/ 	.word	0x00000570


	//   ....[6]....
        /*00a0*/ 	.word	0x000005b0


	//   ....[7]....
        /*00a4*/ 	.word	0x000005c0


	//----- nvinfo : EIATTR_EXIT_INSTR_OFFSETS
	.align		4
.L_23:
        /*00a8*/ 	.byte	0x04, 0x1c
        /*00aa*/ 	.short	(.L_25 - .L_24)


	//   ....[0]....
.L_24:
        /*00ac*/ 	.word	0x000005d0


	//   ....[1]....
        /*00b0*/ 	.word	0x00000630


	//----- nvinfo : EIATTR_REQNTID
	.align		4
.L_25:
        /*00b4*/ 	.byte	0x04, 0x10
        /*00b6*/ 	.short	(.L_27 - .L_26)
.L_26:
        /*00b8*/ 	.word	0x00000040
        /*00bc*/ 	.word	0x00000001
        /*00c0*/ 	.word	0x00000001


	//----- nvinfo : EIATTR_CBANK_PARAM_SIZE
	.align		4
.L_27:
        /*00c4*/ 	.byte	0x03, 0x19
        /*00c6*/ 	.short	0x0024


	//----- nvinfo : EIATTR_PARAM_CBANK
	.align		4
        /*00c8*/ 	.byte	0x04, 0x0a
        /*00ca*/ 	.short	(.L_29 - .L_28)
	.align		4
.L_28:
        /*00cc*/ 	.word	index@(.nv.constant0.triton_per_fused_add_min_mul_sub_sum_0)
        /*00d0*/ 	.short	0x0210
        /*00d2*/ 	.short	0x0024


	//----- nvinfo : EIATTR_SW_WAR
	.align		4
.L_29:
        /*00d4*/ 	.byte	0x04, 0x36
        /*00d6*/ 	.short	(.L_31 - .L_30)
.L_30:
        /*00d8*/ 	.word	0x00000008
.L_31:


//--------------------- .nv.callgraph             --------------------------
	.section	.nv.callgraph,"",@"SHT_CUDA_CALLGRAPH"
	.align	4
	.sectionentsize	8
	.align		4
        /*0000*/ 	.word	0x00000000
	.align		4
        /*0004*/ 	.word	0xffffffff
	.align		4
        /*0008*/ 	.word	0x00000000
	.align		4
        /*000c*/ 	.word	0xfffffffe
	.align		4
        /*0010*/ 	.word	0x00000000
	.align		4
        /*0014*/ 	.word	0xfffffffd
	.align		4
        /*0018*/ 	.word	0x00000000
	.align		4
        /*001c*/ 	.word	0xfffffffc


//--------------------- .text.triton_per_fused_add_min_mul_sub_sum_0 --------------------------
	.section	.text.triton_per_fused_add_min_mul_sub_sum_0,"ax",@progbits
	.sectionflags	@"SHF_BARRIERS=1"
	.align	128
        .global         triton_per_fused_add_min_mul_sub_sum_0
        .type           triton_per_fused_add_min_mul_sub_sum_0,@function
        .size           triton_per_fused_add_min_mul_sub_sum_0,(.L_x_1 - triton_per_fused_add_min_mul_sub_sum_0)
        .other          triton_per_fused_add_min_mul_sub_sum_0,@"STO_CUDA_ENTRY STV_DEFAULT"
triton_per_fused_add_min_mul_sub_sum_0:
.text.triton_per_fused_add_min_mul_sub_sum_0:
[----:B------:R-:W0:Y:S01]  /*0000*/  LDC R1, c[0x0][0x28] ;  /* 0x00000a00ff017b82 */ /* 0x000e220000000800 */
[----:B------:R-:W1:Y:S07]  /*0010*/  S2R R0, SR_TID.X ;  /* 0x0000000000007919 */ /* 0x000e6e0000002100 */
[----:B------:R-:W2:Y:S01]  /*0020*/  LDC.64 R10, c[0x0][0x218] ;  /* 0x00008600ff0a7b82 */ /* 0x000ea20000000a00 */
[----:B------:R-:W-:-:S07]  /*0030*/  ULDC.64 UR4, c[0x0][0x208] ;  /* 0x0000820000047ab9 */ /* 0x000fce0000000a00 */
[----:B------:R-:W3:Y:S08]  /*0040*/  LDC.64 R6, c[0x0][0x220] ;  /* 0x00008800ff067b82 */ /* 0x000ef00000000a00 */
[----:B------:R-:W4:Y:S01]  /*0050*/  LDC.64 R4, c[0x0][0x228] ;  /* 0x00008a00ff047b82 */ /* 0x000f220000000a00 */
[C---:B-1----:R-:W-:Y:S02]  /*0060*/  LOP3.LUT R26, R0.reuse, 0x3, RZ, 0xc0, !PT ;  /* 0x00000003001a7812 */ /* 0x042fe400078ec0ff */
[----:B------:R-:W-:-:S02]  /*0070*/  SHF.L.U32 R28, R0, 0x2, RZ ;  /* 0x00000002001c7819 */ /* 0x000fc400000006ff */
[----:B------:R-:W-:Y:S02]  /*0080*/  LEA R3, R26, R26, 0x2 ;  /* 0x0000001a1a037211 */ /* 0x000fe400078e10ff */
[C---:B------:R-:W-:Y:S02]  /*0090*/  LOP3.LUT R9, R28.reuse, 0x30, RZ, 0xc0, !PT ;  /* 0x000000301c097812 */ /* 0x040fe400078ec0ff */
[----:B------:R-:W-:Y:S02]  /*00a0*/  LOP3.LUT R3, R3, 0x30, R28, 0xf8, !PT ;  /* 0x0000003003037812 */ /* 0x000fe400078ef81c */
[----:B------:R-:W-:Y:S01]  /*00b0*/  LOP3.LUT R13, R9, 0x3, R0, 0xf8, !PT ;  /* 0x00000003090d7812 */ /* 0x000fe200078ef800 */
[----:B--2---:R-:W-:Y:S01]  /*00c0*/  IMAD.WIDE.U32 R16, R9, 0x4, R10 ;  /* 0x0000000409107825 */ /* 0x004fe200078e000a */
[----:B------:R-:W-:-:S03]  /*00d0*/  LOP3.LUT R29, R28, 0x3c, RZ, 0xc0, !PT ;  /* 0x0000003c1c1d7812 */ /* 0x000fc600078ec0ff */
[C---:B------:R-:W-:Y:S01]  /*00e0*/  IMAD.WIDE.U32 R22, R3.reuse, 0x4, R10 ;  /* 0x0000000403167825 */ /* 0x040fe200078e000a */
[----:B------:R-:W2:Y:S03]  /*00f0*/  LDG.E.EL R18, desc[UR4][R16.64] ;  /* 0x0000000410127981 */ /* 0x000ea6000c2e1900 */
[--C-:B---3--:R-:W-:Y:S01]  /*0100*/  IMAD.WIDE.U32 R2, R3, 0x4, R6.reuse ;  /* 0x0000000403027825 */ /* 0x108fe200078e0006 */
[----:B------:R-:W3:Y:S03]  /*0110*/  LDG.E.EL R19, desc[UR4][R22.64] ;  /* 0x0000000416137981 */ /* 0x000ee6000c2e1900 */
[----:B------:R-:W-:Y:S01]  /*0120*/  IMAD.WIDE.U32 R8, R9, 0x4, R6 ;  /* 0x0000000409087825 */ /* 0x000fe200078e0006 */
[----:B------:R1:W2:Y:S03]  /*0130*/  LDG.E.EL R21, desc[UR4][R2.64] ;  /* 0x0000000402157981 */ /* 0x0002a6000c2e1900 */
[--C-:B----4-:R-:W-:Y:S01]  /*0140*/  IMAD.WIDE.U32 R12, R13, 0x4, R4.reuse ;  /* 0x000000040d0c7825 */ /* 0x110fe200078e0004 */
[----:B------:R-:W3:Y:S04]  /*0150*/  LDG.E.EL R14, desc[UR4][R8.64] ;  /* 0x00000004080e7981 */ /* 0x000ee8000c2e1900 */
[----:B------:R-:W4:Y:S01]  /*0160*/  LDG.E R22, desc[UR4][R12.64] ;  /* 0x000000040c167981 */ /* 0x000f22000c1e1900 */
[----:B01----:R-:W-:-:S03]  /*0170*/  IMAD.WIDE.U32 R2, R29, 0x4, R4 ;  /* 0x000000041d027825 */ /* 0x003fc600078e0004 */
[----:B------:R-:W5:Y:S04]  /*0180*/  LDG.E.EL R15, desc[UR4][R16.64+0x14] ;  /* 0x00001404100f7981 */ /* 0x000f68000c2e1900 */
[----:B------:R-:W5:Y:S04]  /*0190*/  LDG.E.EL R20, desc[UR4][R2.64] ;  /* 0x0000000402147981 */ /* 0x000f68000c2e1900 */
[----:B------:R-:W5:Y:S04]  /*01a0*/  LDG.E R23, desc[UR4][R12.64+0x10] ;  /* 0x000010040c177981 */ /* 0x000f68000c1e1900 */
[----:B------:R-:W5:Y:S04]  /*01b0*/  LDG.E.EL R16, desc[UR4][R16.64+0x28] ;  /* 0x0000280410107981 */ /* 0x000f68000c2e1900 */
[----:B------:R-:W5:Y:S01]  /*01c0*/  LDG.E.EL R25, desc[UR4][R2.64+0x4] ;  /* 0x0000040402197981 */ /* 0x000f62000c2e1900 */
[----:B------:R-:W-:-:S03]  /*01d0*/  LOP3.LUT R28, R26, 0x3c, R28, 0xf8, !PT ;  /* 0x0000003c1a1c7812 */ /* 0x000fc600078ef81c */
[----:B------:R-:W5:Y:S04]  /*01e0*/  LDG.E.EL R24, desc[UR4][R8.64+0x28] ;  /* 0x0000280408187981 */ /* 0x000f68000c2e1900 */
[----:B------:R2:W5:Y:S01]  /*01f0*/  LDG.E.EL R17, desc[UR4][R8.64+0x14] ;  /* 0x0000140408117981 */ /* 0x000562000c2e1900 */
[----:B------:R-:W-:-:S03]  /*0200*/  LOP3.LUT R29, R29, 0xf, RZ, 0xfc, !PT ;  /* 0x0000000f1d1d7812 */ /* 0x000fc600078efcff */
[----:B------:R3:W5:Y:S04]  /*0210*/  LDG.E R27, desc[UR4][R12.64+0x20] ;  /* 0x000020040c1b7981 */ /* 0x000768000c1e1900 */
[----:B------:R-:W5:Y:S01]  /*0220*/  LDG.E.EL R26, desc[UR4][R2.64+0x8] ;  /* 0x00000804021a7981 */ /* 0x000f62000c2e1900 */
[----:B------:R-:W-:Y:S01]  /*0230*/  LOP3.LUT R28, R28, 0xc, RZ, 0xfc, !PT ;  /* 0x0000000c1c1c7812 */ /* 0x000fe200078efcff */
[C---:B------:R-:W-:Y:S02]  /*0240*/  IMAD.WIDE.U32 R10, R29.reuse, 0x4, R10 ;  /* 0x000000041d0a7825 */ /* 0x040fe400078e000a */
[----:B------:R0:W5:Y:S02]  /*0250*/  LDG.E.EL R8, desc[UR4][R2.64+0xc] ;  /* 0x00000c0402087981 */ /* 0x000164000c2e1900 */
[----:B------:R-:W-:-:S02]  /*0260*/  IMAD.WIDE.U32 R6, R29, 0x4, R6 ;  /* 0x000000041d067825 */ /* 0x000fc400078e0006 */
[----:B------:R-:W5:Y:S02]  /*0270*/  LDG.E.EL R10, desc[UR4][R10.64] ;  /* 0x000000040a0a7981 */ /* 0x000f64000c2e1900 */
[----:B------:R-:W-:Y:S02]  /*0280*/  IMAD.WIDE.U32 R4, R28, 0x4, R4 ;  /* 0x000000041c047825 */ /* 0x000fe400078e0004 */
[----:B------:R-:W5:Y:S04]  /*0290*/  LDG.E.EL R6, desc[UR4][R6.64] ;  /* 0x0000000406067981 */ /* 0x000f68000c2e1900 */
[----:B------:R-:W5:Y:S01]  /*02a0*/  LDG.E R4, desc[UR4][R4.64] ;  /* 0x0000000404047981 */ /* 0x000f62000c1e1900 */
[----:B------:R-:W-:Y:S01]  /*02b0*/  BAR.SYNC.DEFER_BLOCKING 0x0 ;  /* 0x0000000000007b1d */ /* 0x000fe20000010000 */
[----:B--2---:R-:W-:Y:S01]  /*02c0*/  FADD R9, R18, R21 ;  /* 0x0000001512097221 */ /* 0x004fe20000000000 */
[----:B---3--:R-:W-:-:S03]  /*02d0*/  FADD R13, R19, R14 ;  /* 0x0000000e130d7221 */ /* 0x008fc60000000000 */
[----:B----4-:R-:W-:Y:S01]  /*02e0*/  FFMA R22, R22, -2, R9 ;  /* 0xc000000016167823 */ /* 0x010fe20000000009 */
[----:B-----5:R-:W-:Y:S01]  /*02f0*/  FFMA R20, R20, -2, R13 ;  /* 0xc000000014147823 */ /* 0x020fe2000000000d */
[----:B------:R-:W-:-:S03]  /*0300*/  FADD R12, R21, R15 ;  /* 0x0000000f150c7221 */ /* 0x000fc60000000000 */
[----:B------:R-:W-:Y:S02]  /*0310*/  FSETP.NAN.AND P0, PT, R22, R22, PT ;  /* 0x000000161600720b */ /* 0x000fe40003f08000 */
[----:B------:R-:W-:Y:S01]  /*0320*/  FSETP.NAN.AND P1, PT, R20, R20, PT ;  /* 0x000000141400720b */ /* 0x000fe20003f28000 */
[----:B------:R-:W-:Y:S01]  /*0330*/  FFMA R23, R23, -2, R12 ;  /* 0xc000000017177823 */ /* 0x000fe2000000000c */
[----:B------:R-:W-:-:S04]  /*0340*/  FADD R16, R21, R16 ;  /* 0x0000001015107221 */ /* 0x000fc80000000000 */
[----:B------:R-:W-:Y:S01]  /*0350*/  FSETP.GEU.AND P2, PT, R22, R23, PT ;  /* 0x000000171600720b */ /* 0x000fe20003f4e000 */
[----:B------:R-:W-:-:S04]  /*0360*/  FADD R14, R19, R17 ;  /* 0x00000011130e7221 */ /* 0x000fc80000000000 */
[----:B------:R-:W-:Y:S01]  /*0370*/  FFMA R25, R25, -2, R14 ;  /* 0xc000000019197823 */ /* 0x000fe2000000000e */
[----:B0-----:R-:W-:Y:S01]  /*0380*/  FADD R3, R19, R24 ;  /* 0x0000001813037221 */ /* 0x001fe20000000000 */
[----:B------:R-:W-:-:S03]  /*0390*/  FFMA R27, R27, -2, R16 ;  /* 0xc00000001b1b7823 */ /* 0x000fc60000000010 */
[----:B------:R-:W-:Y:S01]  /*03a0*/  FSETP.GEU.AND P3, PT, R20, R25, PT ;  /* 0x000000191400720b */ /* 0x000fe20003f6e000 */
[----:B------:R-:W-:Y:S01]  /*03b0*/  FFMA R3, R26, -2, R3 ;  /* 0xc00000001a037823 */ /* 0x000fe20000000003 */
[----:B------:R-:W-:Y:S02]  /*03c0*/  @!P0 FSEL R22, R22, R23, !P2 ;  /* 0x0000001716168208 */ /* 0x000fe40005000000 */
[----:B------:R-:W-:Y:S02]  /*03d0*/  @!P1 FSEL R20, R20, R25, !P3 ;  /* 0x0000001914149208 */ /* 0x000fe40005800000 */
[----:B------:R-:W-:Y:S02]  /*03e0*/  FSETP.GEU.AND P2, PT, R22, R27, PT ;  /* 0x0000001b1600720b */ /* 0x000fe40003f4e000 */
[----:B------:R-:W-:Y:S01]  /*03f0*/  FSETP.GEU.AND P3, PT, R20, R3, PT ;  /* 0x000000031400720b */ /* 0x000fe20003f6e000 */
[----:B------:R-:W-:Y:S01]  /*0400*/  FADD R21, R21, R10 ;  /* 0x0000000a15157221 */ /* 0x000fe20000000000 */
[----:B------:R-:W-:Y:S01]  /*0410*/  FSETP.NAN.AND P0, PT, R22, R22, PT ;  /* 0x000000161600720b */ /* 0x000fe20003f08000 */
[----:B------:R-:W-:Y:S01]  /*0420*/  FADD R19, R19, R6 ;  /* 0x0000000613137221 */ /* 0x000fe20000000000 */
[----:B------:R-:W-:Y:S01]  /*0430*/  FSETP.NAN.AND P1, PT, R20, R20, PT ;  /* 0x000000141400720b */ /* 0x000fe20003f28000 */
[----:B------:R-:W-:-:S02]  /*0440*/  FFMA R21, R4, -2, R21 ;  /* 0xc000000004157823 */ /* 0x000fc40000000015 */
[----:B------:R-:W-:-:S04]  /*0450*/  FFMA R19, R8, -2, R19 ;  /* 0xc000000008137823 */ /* 0x000fc80000000013 */
[----:B------:R-:W-:Y:S02]  /*0460*/  @P2 FSEL R22, R22, R27, P0 ;  /* 0x0000001b16162208 */ /* 0x000fe40000000000 */
[----:B------:R-:W-:Y:S02]  /*0470*/  @P3 FSEL R20, R20, R3, P1 ;  /* 0x0000000314143208 */ /* 0x000fe40000800000 */
[----:B------:R-:W-:Y:S02]  /*0480*/  FSETP.GEU.AND P2, PT, R22, R21, PT ;  /* 0x000000151600720b */ /* 0x000fe40003f4e000 */
[----:B------:R-:W-:Y:S02]  /*0490*/  FSETP.GEU.AND P3, PT, R20, R19, PT ;  /* 0x000000131400720b */ /* 0x000fe40003f6e000 */
[----:B------:R-:W-:Y:S02]  /*04a0*/  FSETP.NAN.AND P0, PT, R22, R22, PT ;  /* 0x000000161600720b */ /* 0x000fe40003f08000 */
[----:B------:R-:W-:-:S07]  /*04b0*/  FSETP.NAN.AND P1, PT, R20, R20, PT ;  /* 0x000000141400720b */ /* 0x000fce0003f28000 */
[----:B------:R-:W-:Y:S02]  /*04c0*/  @P2 FSEL R22, R22, R21, P0 ;  /* 0x0000001516162208 */ /* 0x000fe40000000000 */
[----:B------:R-:W-:-:S03]  /*04d0*/  @P3 FSEL R20, R20, R19, P1 ;  /* 0x0000001314143208 */ /* 0x000fc60000800000 */
[----:B------:R-:W0:Y:S04]  /*04e0*/  SHFL.BFLY PT, R3, R22, 0x8, 0x1f ;  /* 0x0d001f0016037f89 */ /* 0x000e2800000e0000 */
[----:B------:R-:W1:Y:S01]  /*04f0*/  SHFL.BFLY PT, R5, R20, 0x8, 0x1f ;  /* 0x0d001f0014057f89 */ /* 0x000e6200000e0000 */
[----:B0-----:R-:W-:Y:S01]  /*0500*/  FADD R3, R22, R3 ;  /* 0x0000000316037221 */ /* 0x001fe20000000000 */
[----:B-1----:R-:W-:-:S04]  /*0510*/  FADD R4, R20, R5 ;  /* 0x0000000514047221 */ /* 0x002fc80000000000 */
[----:B------:R-:W0:Y:S04]  /*0520*/  SHFL.BFLY PT, R2, R3, 0x4, 0x1f ;  /* 0x0c801f0003027f89 */ /* 0x000e2800000e0000 */
[----:B------:R-:W1:Y:S01]  /*0530*/  SHFL.BFLY PT, R5, R4, 0x4, 0x1f ;  /* 0x0c801f0004057f89 */ /* 0x000e6200000e0000 */
[----:B0-----:R-:W-:Y:S01]  /*0540*/  FADD R2, R3, R2 ;  /* 0x0000000203027221 */ /* 0x001fe20000000000 */
[----:B-1----:R-:W-:-:S04]  /*0550*/  FADD R6, R4, R5 ;  /* 0x0000000504067221 */ /* 0x002fc80000000000 */
[----:B------:R-:W0:Y:S04]  /*0560*/  SHFL.BFLY PT, R5, R2, 0x2, 0x1f ;  /* 0x0c401f0002057f89 */ /* 0x000e2800000e0000 */
[----:B------:R-:W1:Y:S01]  /*0570*/  SHFL.BFLY PT, R7, R6, 0x2, 0x1f ;  /* 0x0c401f0006077f89 */ /* 0x000e6200000e0000 */
[----:B------:R-:W-:Y:S01]  /*0580*/  LOP3.LUT P0, RZ, R0, 0x3f, RZ, 0xc0, !PT ;  /* 0x0000003f00ff7812 */ /* 0x000fe2000780c0ff */
[----:B0-----:R-:W-:Y:S01]  /*0590*/  FADD R5, R2, R5 ;  /* 0x0000000502057221 */ /* 0x001fe20000000000 */
[----:B-1----:R-:W-:-:S04]  /*05a0*/  FADD R7, R6, R7 ;  /* 0x0000000706077221 */ /* 0x002fc80000000000 */
[----:B------:R0:W1:Y:S04]  /*05b0*/  SHFL.BFLY PT, R0, R5, 0x1, 0x1f ;  /* 0x0c201f0005007f89 */ /* 0x00006800000e0000 */
[----:B------:R0:W2:Y:S03]  /*05c0*/  SHFL.BFLY PT, R8, R7, 0x1, 0x1f ;  /* 0x0c201f0007087f89 */ /* 0x0000a600000e0000 */
[----:B0-----:R-:W-:Y:S05]  /*05d0*/  @P0 EXIT ;  /* 0x000000000000094d */ /* 0x001fea0003800000 */
[----:B------:R-:W3:Y:S01]  /*05e0*/  LDC.64 R2, c[0x0][0x210] ;  /* 0x00008400ff027b82 */ /* 0x000ee20000000a00 */
[----:B-1----:R-:W-:Y:S01]  /*05f0*/  FADD R0, R5, R0 ;  /* 0x0000000005007221 */ /* 0x002fe20000000000 */
[----:B0-2---:R-:W-:-:S04]  /*0600*/  FADD R7, R7, R8 ;  /* 0x0000000807077221 */ /* 0x005fc80000000000 */
[----:B------:R-:W-:-:S05]  /*0610*/  FADD R7, R0, R7 ;  /* 0x0000000700077221 */ /* 0x000fca0000000000 */
[----:B---3--:R-:W-:Y:S01]  /*0620*/  STG.E desc[UR4][R2.64], R7 ;  /* 0x0000000702007986 */ /* 0x008fe2000c101904 */
[----:B------:R-:W-:Y:S05]  /*0630*/  EXIT ;  /* 0x000000000000794d */ /* 0x000fea0003800000 */
.L_x_0:
[----:B------:R-:W-:-:S00]  /*0640*/  BRA `(.L_x_0) ;  /* 0xfffffffc00fc7947 */ /* 0x000fc0000383ffff */
[----:B------:R-:W-:-:S00]  /*0650*/  NOP ;  /* 0x0000000000007918 */ /* 0x000fc00000000000 */
        /* <DEDUP_REMOVED lines=10> */
.L_x_1:


//--------------------- .nv.constant0.triton_per_fused_add_min_mul_sub_sum_0 --------------------------
	.section	.nv.constant0.triton_per_fused_add_min_mul_sub_sum_0,"a",@progbits
	.sectionflags	@""
	.align	4
.nv.constant0.triton_per_fused_add_min_mul_sub_sum_0:
	.zero		564
